//
// Generated by NVIDIA NVVM Compiler
//
// Compiler Build ID: CL-36424714
// Cuda compilation tools, release 13.0, V13.0.88
// Based on NVVM 20.0.0
//

.version 9.0
.target sm_100
.address_size 64

	// .globl	_Z20matrixMultiplyKernelPdS_S_ii

.visible .entry _Z20matrixMultiplyKernelPdS_S_ii(
	.param .u64 .ptr .align 1 _Z20matrixMultiplyKernelPdS_S_ii_param_0,
	.param .u64 .ptr .align 1 _Z20matrixMultiplyKernelPdS_S_ii_param_1,
	.param .u64 .ptr .align 1 _Z20matrixMultiplyKernelPdS_S_ii_param_2,
	.param .u32 _Z20matrixMultiplyKernelPdS_S_ii_param_3,
	.param .u32 _Z20matrixMultiplyKernelPdS_S_ii_param_4
)
{
	.reg .pred 	%p<11>;
	.reg .b32 	%r<38>;
	.reg .b64 	%rd<58>;
	.reg .b64 	%fd<112>;

	ld.param.u64 	%rd10, [_Z20matrixMultiplyKernelPdS_S_ii_param_0];
	ld.param.u64 	%rd11, [_Z20matrixMultiplyKernelPdS_S_ii_param_1];
	ld.param.u64 	%rd9, [_Z20matrixMultiplyKernelPdS_S_ii_param_2];
	ld.param.u32 	%r23, [_Z20matrixMultiplyKernelPdS_S_ii_param_3];
	ld.param.u32 	%r24, [_Z20matrixMultiplyKernelPdS_S_ii_param_4];
	cvta.to.global.u64 	%rd1, %rd11;
	cvta.to.global.u64 	%rd2, %rd10;
	mov.u32 	%r25, %ctaid.x;
	mov.u32 	%r26, %ntid.x;
	mov.u32 	%r27, %tid.x;
	mad.lo.s32 	%r1, %r25, %r26, %r27;
	setp.ge.s32 	%p1, %r1, %r24;
	@%p1 bra 	$L__BB0_15;
	setp.lt.s32 	%p2, %r23, 1;
	mov.f64 	%fd111, 0d0000000000000000;
	@%p2 bra 	$L__BB0_14;
	and.b32  	%r2, %r23, 15;
	setp.lt.u32 	%p3, %r23, 16;
	mov.f64 	%fd111, 0d0000000000000000;
	mov.b32 	%r34, 0;
	@%p3 bra 	$L__BB0_5;
	and.b32  	%r34, %r23, 2147483632;
	neg.s32 	%r32, %r34;
	shl.b32 	%r5, %r24, 4;
	add.s64 	%rd56, %rd2, 64;
	mov.f64 	%fd111, 0d0000000000000000;
	mul.wide.s32 	%rd14, %r24, 8;
	mov.u32 	%r31, %r1;
$L__BB0_4:
	.pragma "nounroll";
	ld.global.f64 	%fd18, [%rd56+-64];
	mul.wide.s32 	%rd12, %r31, 8;
	add.s64 	%rd13, %rd1, %rd12;
	ld.global.f64 	%fd19, [%rd13];
	fma.rn.f64 	%fd20, %fd18, %fd19, %fd111;
	ld.global.f64 	%fd21, [%rd56+-56];
	add.s64 	%rd15, %rd13, %rd14;
	ld.global.f64 	%fd22, [%rd15];
	fma.rn.f64 	%fd23, %fd21, %fd22, %fd20;
	ld.global.f64 	%fd24, [%rd56+-48];
	add.s64 	%rd16, %rd15, %rd14;
	ld.global.f64 	%fd25, [%rd16];
	fma.rn.f64 	%fd26, %fd24, %fd25, %fd23;
	ld.global.f64 	%fd27, [%rd56+-40];
	add.s64 	%rd17, %rd16, %rd14;
	ld.global.f64 	%fd28, [%rd17];
	fma.rn.f64 	%fd29, %fd27, %fd28, %fd26;
	ld.global.f64 	%fd30, [%rd56+-32];
	add.s64 	%rd18, %rd17, %rd14;
	ld.global.f64 	%fd31, [%rd18];
	fma.rn.f64 	%fd32, %fd30, %fd31, %fd29;
	ld.global.f64 	%fd33, [%rd56+-24];
	add.s64 	%rd19, %rd18, %rd14;
	ld.global.f64 	%fd34, [%rd19];
	fma.rn.f64 	%fd35, %fd33, %fd34, %fd32;
	ld.global.f64 	%fd36, [%rd56+-16];
	add.s64 	%rd20, %rd19, %rd14;
	ld.global.f64 	%fd37, [%rd20];
	fma.rn.f64 	%fd38, %fd36, %fd37, %fd35;
	ld.global.f64 	%fd39, [%rd56+-8];
	add.s64 	%rd21, %rd20, %rd14;
	ld.global.f64 	%fd40, [%rd21];
	fma.rn.f64 	%fd41, %fd39, %fd40, %fd38;
	ld.global.f64 	%fd42, [%rd56];
	add.s64 	%rd22, %rd21, %rd14;
	ld.global.f64 	%fd43, [%rd22];
	fma.rn.f64 	%fd44, %fd42, %fd43, %fd41;
	ld.global.f64 	%fd45, [%rd56+8];
	add.s64 	%rd23, %rd22, %rd14;
	ld.global.f64 	%fd46, [%rd23];
	fma.rn.f64 	%fd47, %fd45, %fd46, %fd44;
	ld.global.f64 	%fd48, [%rd56+16];
	add.s64 	%rd24, %rd23, %rd14;
	ld.global.f64 	%fd49, [%rd24];
	fma.rn.f64 	%fd50, %fd48, %fd49, %fd47;
	ld.global.f64 	%fd51, [%rd56+24];
	add.s64 	%rd25, %rd24, %rd14;
	ld.global.f64 	%fd52, [%rd25];
	fma.rn.f64 	%fd53, %fd51, %fd52, %fd50;
	ld.global.f64 	%fd54, [%rd56+32];
	add.s64 	%rd26, %rd25, %rd14;
	ld.global.f64 	%fd55, [%rd26];
	fma.rn.f64 	%fd56, %fd54, %fd55, %fd53;
	ld.global.f64 	%fd57, [%rd56+40];
	add.s64 	%rd27, %rd26, %rd14;
	ld.global.f64 	%fd58, [%rd27];
	fma.rn.f64 	%fd59, %fd57, %fd58, %fd56;
	ld.global.f64 	%fd60, [%rd56+48];
	add.s64 	%rd28, %rd27, %rd14;
	ld.global.f64 	%fd61, [%rd28];
	fma.rn.f64 	%fd62, %fd60, %fd61, %fd59;
	ld.global.f64 	%fd63, [%rd56+56];
	add.s64 	%rd29, %rd28, %rd14;
	ld.global.f64 	%fd64, [%rd29];
	fma.rn.f64 	%fd111, %fd63, %fd64, %fd62;
	add.s32 	%r32, %r32, 16;
	add.s32 	%r31, %r31, %r5;
	add.s64 	%rd56, %rd56, 128;
	setp.ne.s32 	%p4, %r32, 0;
	@%p4 bra 	$L__BB0_4;
$L__BB0_5:
	setp.eq.s32 	%p5, %r2, 0;
	@%p5 bra 	$L__BB0_14;
	and.b32  	%r11, %r23, 7;
	setp.lt.u32 	%p6, %r2, 8;
	@%p6 bra 	$L__BB0_8;
	mul.wide.u32 	%rd30, %r34, 8;
	add.s64 	%rd31, %rd2, %rd30;
	ld.global.f64 	%fd66, [%rd31];
	mad.lo.s32 	%r29, %r34, %r24, %r1;
	mul.wide.s32 	%rd32, %r29, 8;
	add.s64 	%rd33, %rd1, %rd32;
	ld.global.f64 	%fd67, [%rd33];
	fma.rn.f64 	%fd68, %fd66, %fd67, %fd111;
	ld.global.f64 	%fd69, [%rd31+8];
	mul.wide.s32 	%rd34, %r24, 8;
	add.s64 	%rd35, %rd33, %rd34;
	ld.global.f64 	%fd70, [%rd35];
	fma.rn.f64 	%fd71, %fd69, %fd70, %fd68;
	ld.global.f64 	%fd72, [%rd31+16];
	add.s64 	%rd36, %rd35, %rd34;
	ld.global.f64 	%fd73, [%rd36];
	fma.rn.f64 	%fd74, %fd72, %fd73, %fd71;
	ld.global.f64 	%fd75, [%rd31+24];
	add.s64 	%rd37, %rd36, %rd34;
	ld.global.f64 	%fd76, [%rd37];
	fma.rn.f64 	%fd77, %fd75, %fd76, %fd74;
	ld.global.f64 	%fd78, [%rd31+32];
	add.s64 	%rd38, %rd37, %rd34;
	ld.global.f64 	%fd79, [%rd38];
	fma.rn.f64 	%fd80, %fd78, %fd79, %fd77;
	ld.global.f64 	%fd81, [%rd31+40];
	add.s64 	%rd39, %rd38, %rd34;
	ld.global.f64 	%fd82, [%rd39];
	fma.rn.f64 	%fd83, %fd81, %fd82, %fd80;
	ld.global.f64 	%fd84, [%rd31+48];
	add.s64 	%rd40, %rd39, %rd34;
	ld.global.f64 	%fd85, [%rd40];
	fma.rn.f64 	%fd86, %fd84, %fd85, %fd83;
	ld.global.f64 	%fd87, [%rd31+56];
	add.s64 	%rd41, %rd40, %rd34;
	ld.global.f64 	%fd88, [%rd41];
	fma.rn.f64 	%fd111, %fd87, %fd88, %fd86;
	add.s32 	%r34, %r34, 8;
$L__BB0_8:
	setp.eq.s32 	%p7, %r11, 0;
	@%p7 bra 	$L__BB0_14;
	and.b32  	%r14, %r23, 3;
	setp.lt.u32 	%p8, %r11, 4;
	@%p8 bra 	$L__BB0_11;
	mul.wide.u32 	%rd42, %r34, 8;
	add.s64 	%rd43, %rd2, %rd42;
	ld.global.f64 	%fd90, [%rd43];
	mad.lo.s32 	%r30, %r34, %r24, %r1;
	mul.wide.s32 	%rd44, %r30, 8;
	add.s64 	%rd45, %rd1, %rd44;
	ld.global.f64 	%fd91, [%rd45];
	fma.rn.f64 	%fd92, %fd90, %fd91, %fd111;
	ld.global.f64 	%fd93, [%rd43+8];
	mul.wide.s32 	%rd46, %r24, 8;
	add.s64 	%rd47, %rd45, %rd46;
	ld.global.f64 	%fd94, [%rd47];
	fma.rn.f64 	%fd95, %fd93, %fd94, %fd92;
	ld.global.f64 	%fd96, [%rd43+16];
	add.s64 	%rd48, %rd47, %rd46;
	ld.global.f64 	%fd97, [%rd48];
	fma.rn.f64 	%fd98, %fd96, %fd97, %fd95;
	ld.global.f64 	%fd99, [%rd43+24];
	add.s64 	%rd49, %rd48, %rd46;
	ld.global.f64 	%fd100, [%rd49];
	fma.rn.f64 	%fd111, %fd99, %fd100, %fd98;
	add.s32 	%r34, %r34, 4;
$L__BB0_11:
	setp.eq.s32 	%p9, %r14, 0;
	@%p9 bra 	$L__BB0_14;
	mad.lo.s32 	%r37, %r34, %r24, %r1;
	mul.wide.u32 	%rd50, %r34, 8;
	add.s64 	%rd57, %rd2, %rd50;
	neg.s32 	%r36, %r14;
$L__BB0_13:
	.pragma "nounroll";
	ld.global.f64 	%fd101, [%rd57];
	mul.wide.s32 	%rd51, %r37, 8;
	add.s64 	%rd52, %rd1, %rd51;
	ld.global.f64 	%fd102, [%rd52];
	fma.rn.f64 	%fd111, %fd101, %fd102, %fd111;
	add.s32 	%r37, %r37, %r24;
	add.s64 	%rd57, %rd57, 8;
	add.s32 	%r36, %r36, 1;
	setp.ne.s32 	%p10, %r36, 0;
	@%p10 bra 	$L__BB0_13;
$L__BB0_14:
	cvta.to.global.u64 	%rd53, %rd9;
	mul.wide.s32 	%rd54, %r1, 8;
	add.s64 	%rd55, %rd53, %rd54;
	st.global.f64 	[%rd55], %fd111;
$L__BB0_15:
	ret;

}
	// .globl	_Z13sigmoidKernelPdi
.visible .entry _Z13sigmoidKernelPdi(
	.param .u64 .ptr .align 1 _Z13sigmoidKernelPdi_param_0,
	.param .u32 _Z13sigmoidKernelPdi_param_1
)
{
	.reg .pred 	%p<5>;
	.reg .b32 	%r<21>;
	.reg .b32 	%f<3>;
	.reg .b64 	%rd<5>;
	.reg .b64 	%fd<30>;

	ld.param.u64 	%rd2, [_Z13sigmoidKernelPdi_param_0];
	ld.param.u32 	%r5, [_Z13sigmoidKernelPdi_param_1];
	mov.u32 	%r6, %ctaid.x;
	mov.u32 	%r7, %ntid.x;
	mov.u32 	%r8, %tid.x;
	mad.lo.s32 	%r1, %r6, %r7, %r8;
	setp.ge.s32 	%p1, %r1, %r5;
	@%p1 bra 	$L__BB1_5;
	cvta.to.global.u64 	%rd3, %rd2;
	mul.wide.s32 	%rd4, %r1, 8;
	add.s64 	%rd1, %rd3, %rd4;
	ld.global.f64 	%fd1, [%rd1];
	neg.f64 	%fd6, %fd1;
	fma.rn.f64 	%fd7, %fd1, 0dBFF71547652B82FE, 0d4338000000000000;
	{
	.reg .b32 %temp; 
	mov.b64 	{%r2, %temp}, %fd7;
	}
	mov.f64 	%fd8, 0dC338000000000000;
	add.rn.f64 	%fd9, %fd7, %fd8;
	fma.rn.f64 	%fd10, %fd9, 0dBFE62E42FEFA39EF, %fd6;
	fma.rn.f64 	%fd11, %fd9, 0dBC7ABC9E3B39803F, %fd10;
	fma.rn.f64 	%fd12, %fd11, 0d3E5ADE1569CE2BDF, 0d3E928AF3FCA213EA;
	fma.rn.f64 	%fd13, %fd12, %fd11, 0d3EC71DEE62401315;
	fma.rn.f64 	%fd14, %fd13, %fd11, 0d3EFA01997C89EB71;
	fma.rn.f64 	%fd15, %fd14, %fd11, 0d3F2A01A014761F65;
	fma.rn.f64 	%fd16, %fd15, %fd11, 0d3F56C16C1852B7AF;
	fma.rn.f64 	%fd17, %fd16, %fd11, 0d3F81111111122322;
	fma.rn.f64 	%fd18, %fd17, %fd11, 0d3FA55555555502A1;
	fma.rn.f64 	%fd19, %fd18, %fd11, 0d3FC5555555555511;
	fma.rn.f64 	%fd20, %fd19, %fd11, 0d3FE000000000000B;
	fma.rn.f64 	%fd21, %fd20, %fd11, 0d3FF0000000000000;
	fma.rn.f64 	%fd22, %fd21, %fd11, 0d3FF0000000000000;
	{
	.reg .b32 %temp; 
	mov.b64 	{%r3, %temp}, %fd22;
	}
	{
	.reg .b32 %temp; 
	mov.b64 	{%temp, %r4}, %fd22;
	}
	shl.b32 	%r9, %r2, 20;
	add.s32 	%r10, %r9, %r4;
	mov.b64 	%fd29, {%r3, %r10};
	{
	.reg .b32 %temp; 
	mov.b64 	{%temp, %r11}, %fd6;
	}
	mov.b32 	%f2, %r11;
	abs.f32 	%f1, %f2;
	setp.lt.f32 	%p2, %f1, 0f4086232B;
	@%p2 bra 	$L__BB1_4;
	setp.gt.f64 	%p3, %fd1, 0d0000000000000000;
	mov.f64 	%fd23, 0d7FF0000000000000;
	sub.f64 	%fd24, %fd23, %fd1;
	selp.f64 	%fd29, 0d0000000000000000, %fd24, %p3;
	setp.geu.f32 	%p4, %f1, 0f40874800;
	@%p4 bra 	$L__BB1_4;
	shr.u32 	%r12, %r2, 31;
	add.s32 	%r13, %r2, %r12;
	shr.s32 	%r14, %r13, 1;
	shl.b32 	%r15, %r14, 20;
	add.s32 	%r16, %r4, %r15;
	mov.b64 	%fd25, {%r3, %r16};
	sub.s32 	%r17, %r2, %r14;
	shl.b32 	%r18, %r17, 20;
	add.s32 	%r19, %r18, 1072693248;
	mov.b32 	%r20, 0;
	mov.b64 	%fd26, {%r20, %r19};
	mul.f64 	%fd29, %fd26, %fd25;
$L__BB1_4:
	add.f64 	%fd27, %fd29, 0d3FF0000000000000;
	rcp.rn.f64 	%fd28, %fd27;
	st.global.f64 	[%rd1], %fd28;
$L__BB1_5:
	ret;

}


// ===== COMPILED SASS (sm_100) =====

	.target	sm_100

	.elftype	@"ET_EXEC"


//--------------------- .note.nv.tkinfo           --------------------------
	.section	.note.nv.tkinfo,"",@"SHT_NOTE"
	.sectionflags	@"SHF_NOTE_NV_TKINFO"
	.tkinfo
        /*0018*/ 	.word	0x00000002
        /*0030*/ 	.string	""
        /*0030*/ 	.string	"ptxas"
        /*0030*/ 	.string	"Cuda compilation tools, release 13.0, V13.0.88"
        /*0030*/ 	.string	"Build cuda_13.0.r13.0/compiler.36424714_0"
        /*0030*/ 	.string	"-arch sm_100 -m 64 "



//--------------------- .note.nv.cuinfo           --------------------------
	.section	.note.nv.cuinfo,"",@"SHT_NOTE"
	.sectionflags	@"SHF_NOTE_NV_CUINFO"
        /*0018*/ 	.short	0x0002
        /*001a*/ 	.short	0x0064
        /*001c*/ 	.short	0x0082
	.zero		2


//--------------------- .nv.info                  --------------------------
	.section	.nv.info,"",@"SHT_CUDA_INFO"
	.align	4


	//----- nvinfo : EIATTR_REGCOUNT
	.align		4
        /*0000*/ 	.byte	0x04, 0x2f
        /*0002*/ 	.short	(.L_1 - .L_0)
	.align		4
.L_0:
        /*0004*/ 	.word	index@(_Z20matrixMultiplyKernelPdS_S_ii)
        /*0008*/ 	.word	0x00000020


	//----- nvinfo : EIATTR_FRAME_SIZE
	.align		4
.L_1:
        /*000c*/ 	.byte	0x04, 0x11
        /*000e*/ 	.short	(.L_3 - .L_2)
	.align		4
.L_2:
        /*0010*/ 	.word	index@(_Z20matrixMultiplyKernelPdS_S_ii)
        /*0014*/ 	.word	0x00000000


	//----- nvinfo : EIATTR_REGCOUNT
	.align		4
.L_3:
        /*0018*/ 	.byte	0x04, 0x2f
        /*001a*/ 	.short	(.L_5 - .L_4)
	.align		4
.L_4:
        /*001c*/ 	.word	index@(_Z13sigmoidKernelPdi)
        /*0020*/ 	.word	0x00000010


	//----- nvinfo : EIATTR_FRAME_SIZE
	.align		4
.L_5:
        /*0024*/ 	.byte	0x04, 0x11
        /*0026*/ 	.short	(.L_7 - .L_6)
	.align		4
.L_6:
        /*0028*/ 	.word	index@($__internal_0_$__cuda_sm20_dblrcp_rn_slowpath_v3)
        /*002c*/ 	.word	0x00000000


	//----- nvinfo : EIATTR_FRAME_SIZE
	.align		4
.L_7:
        /*0030*/ 	.byte	0x04, 0x11
        /*0032*/ 	.short	(.L_9 - .L_8)
	.align		4
.L_8:
        /*0034*/ 	.word	index@(_Z13sigmoidKernelPdi)
        /*0038*/ 	.word	0x00000000


	//----- nvinfo : EIATTR_MIN_STACK_SIZE
	.align		4
.L_9:
        /*003c*/ 	.byte	0x04, 0x12
        /*003e*/ 	.short	(.L_11 - .L_10)
	.align		4
.L_10:
        /*0040*/ 	.word	index@(_Z13sigmoidKernelPdi)
        /*0044*/ 	.word	0x00000000


	//----- nvinfo : EIATTR_MIN_STACK_SIZE
	.align		4
.L_11:
        /*0048*/ 	.byte	0x04, 0x12
        /*004a*/ 	.short	(.L_13 - .L_12)
	.align		4
.L_12:
        /*004c*/ 	.word	index@(_Z20matrixMultiplyKernelPdS_S_ii)
        /*0050*/ 	.word	0x00000000
.L_13:


//--------------------- .nv.compat                --------------------------
	.section	.nv.compat,"",@"SHT_CUDA_COMPAT_INFO"
	.align	4
        /*0000*/ 	.byte	0x02, 0x09, 0x00, 0x00, 0x02, 0x02, 0x01, 0x00, 0x02, 0x05, 0x05, 0x00, 0x03, 0x07, 0x01, 0x01
        /*0010*/ 	.byte	0x02, 0x03, 0x00, 0x00, 0x02, 0x06, 0x01, 0x00, 0x04, 0x0b, 0x08, 0x00, 0x01, 0x00, 0x00, 0x00
        /*0020*/ 	.byte	0x00, 0x00, 0x00, 0x00


//--------------------- .nv.info._Z13sigmoidKernelPdi --------------------------
	.section	.nv.info._Z13sigmoidKernelPdi,"",@"SHT_CUDA_INFO"
	.sectionflags	@""
	.align	4


	//----- nvinfo : EIATTR_CUDA_API_VERSION
	.align		4
        /*0000*/ 	.byte	0x04, 0x37
        /*0002*/ 	.short	(.L_15 - .L_14)
.L_14:
        /*0004*/ 	.word	0x00000082


	//----- nvinfo : EIATTR_KPARAM_INFO
	.align		4
.L_15:
        /*0008*/ 	.byte	0x04, 0x17
        /*000a*/ 	.short	(.L_17 - .L_16)
.L_16:
        /*000c*/ 	.word	0x00000000
        /*0010*/ 	.short	0x0001
        /*0012*/ 	.short	0x0008
        /*0014*/ 	.byte	0x00, 0xf0, 0x11, 0x00


	//----- nvinfo : EIATTR_KPARAM_INFO
	.align		4
.L_17:
        /*0018*/ 	.byte	0x04, 0x17
        /*001a*/ 	.short	(.L_19 - .L_18)
.L_18:
        /*001c*/ 	.word	0x00000000
        /*0020*/ 	.short	0x0000
        /*0022*/ 	.short	0x0000
        /*0024*/ 	.byte	0x00, 0xf5, 0x21, 0x00


	//----- nvinfo : EIATTR_SPARSE_MMA_MASK
	.align		4
.L_19:
        /*0028*/ 	.byte	0x03, 0x50
        /*002a*/ 	.short	0x0000


	//----- nvinfo : EIATTR_MAXREG_COUNT
	.align		4
        /*002c*/ 	.byte	0x03, 0x1b
        /*002e*/ 	.short	0x00ff


	//----- nvinfo : EIATTR_MERCURY_ISA_VERSION
	.align		4
        /*0030*/ 	.byte	0x03, 0x5f
        /*0032*/ 	.short	0x0101


	//----- nvinfo : EIATTR_VRC_CTA_INIT_COUNT
	.align		4
        /*0034*/ 	.byte	0x02, 0x4a
	.zero		1
	.zero		1


	//----- nvinfo : EIATTR_EXIT_INSTR_OFFSETS
	.align		4
        /*0038*/ 	.byte	0x04, 0x1c
        /*003a*/ 	.short	(.L_21 - .L_20)


	//   ....[0]....
.L_20:
        /*003c*/ 	.word	0x00000070


	//   ....[1]....
        /*0040*/ 	.word	0x00000590


	//----- nvinfo : EIATTR_CRS_STACK_SIZE
	.align		4
.L_21:
        /*0044*/ 	.byte	0x04, 0x1e
        /*0046*/ 	.short	(.L_23 - .L_22)
.L_22:
        /*0048*/ 	.word	0x00000000


	//----- nvinfo : EIATTR_CBANK_PARAM_SIZE
	.align		4
.L_23:
        /*004c*/ 	.byte	0x03, 0x19
        /*004e*/ 	.short	0x000c


	//----- nvinfo : EIATTR_PARAM_CBANK
	.align		4
        /*0050*/ 	.byte	0x04, 0x0a
        /*0052*/ 	.short	(.L_25 - .L_24)
	.align		4
.L_24:
        /*0054*/ 	.word	index@(.nv.constant0._Z13sigmoidKernelPdi)
        /*0058*/ 	.short	0x0380
        /*005a*/ 	.short	0x000c


	//----- nvinfo : EIATTR_SW_WAR
	.align		4
.L_25:
        /*005c*/ 	.byte	0x04, 0x36
        /*005e*/ 	.short	(.L_27 - .L_26)
.L_26:
        /*0060*/ 	.word	0x00000008
.L_27:


//--------------------- .nv.info._Z20matrixMultiplyKernelPdS_S_ii --------------------------
	.section	.nv.info._Z20matrixMultiplyKernelPdS_S_ii,"",@"SHT_CUDA_INFO"
	.sectionflags	@""
	.align	4


	//----- nvinfo : EIATTR_CUDA_API_VERSION
	.align		4
        /*0000*/ 	.byte	0x04, 0x37
        /*0002*/ 	.short	(.L_29 - .L_28)
.L_28:
        /*0004*/ 	.word	0x00000082


	//----- nvinfo : EIATTR_KPARAM_INFO
	.align		4
.L_29:
        /*0008*/ 	.byte	0x04, 0x17
        /*000a*/ 	.short	(.L_31 - .L_30)
.L_30:
        /*000c*/ 	.word	0x00000000
        /*0010*/ 	.short	0x0004
        /*0012*/ 	.short	0x001c
        /*0014*/ 	.byte	0x00, 0xf0, 0x11, 0x00


	//----- nvinfo : EIATTR_KPARAM_INFO
	.align		4
.L_31:
        /*0018*/ 	.byte	0x04, 0x17
        /*001a*/ 	.short	(.L_33 - .L_32)
.L_32:
        /*001c*/ 	.word	0x00000000
        /*0020*/ 	.short	0x0003
        /*0022*/ 	.short	0x0018
        /*0024*/ 	.byte	0x00, 0xf0, 0x11, 0x00


	//----- nvinfo : EIATTR_KPARAM_INFO
	.align		4
.L_33:
        /*0028*/ 	.byte	0x04, 0x17
        /*002a*/ 	.short	(.L_35 - .L_34)
.L_34:
        /*002c*/ 	.word	0x00000000
        /*0030*/ 	.short	0x0002
        /*0032*/ 	.short	0x0010
        /*0034*/ 	.byte	0x00, 0xf5, 0x21, 0x00


	//----- nvinfo : EIATTR_KPARAM_INFO
	.align		4
.L_35:
        /*0038*/ 	.byte	0x04, 0x17
        /*003a*/ 	.short	(.L_37 - .L_36)
.L_36:
        /*003c*/ 	.word	0x00000000
        /*0040*/ 	.short	0x0001
        /*0042*/ 	.short	0x0008
        /*0044*/ 	.byte	0x00, 0xf5, 0x21, 0x00


	//----- nvinfo : EIATTR_KPARAM_INFO
	.align		4
.L_37:
        /*0048*/ 	.byte	0x04, 0x17
        /*004a*/ 	.short	(.L_39 - .L_38)
.L_38:
        /*004c*/ 	.word	0x00000000
        /*0050*/ 	.short	0x0000
        /*0052*/ 	.short	0x0000
        /*0054*/ 	.byte	0x00, 0xf5, 0x21, 0x00


	//----- nvinfo : EIATTR_SPARSE_MMA_MASK
	.align		4
.L_39:
        /*0058*/ 	.byte	0x03, 0x50
        /*005a*/ 	.short	0x0000


	//----- nvinfo : EIATTR_MAXREG_COUNT
	.align		4
        /*005c*/ 	.byte	0x03, 0x1b
        /*005e*/ 	.short	0x00ff


	//----- nvinfo : EIATTR_MERCURY_ISA_VERSION
	.align		4
        /*0060*/ 	.byte	0x03, 0x5f
        /*0062*/ 	.short	0x0101


	//----- nvinfo : EIATTR_VRC_CTA_INIT_COUNT
	.align		4
        /*0064*/ 	.byte	0x02, 0x4a
	.zero		1
	.zero		1


	//----- nvinfo : EIATTR_EXIT_INSTR_OFFSETS
	.align		4
        /*0068*/ 	.byte	0x04, 0x1c
        /*006a*/ 	.short	(.L_41 - .L_40)


	//   ....[0]....
.L_40:
        /*006c*/ 	.word	0x00000070


	//   ....[1]....
        /*0070*/ 	.word	0x00000c10


	//----- nvinfo : EIATTR_CBANK_PARAM_SIZE
	.align		4
.L_41:
        /*0074*/ 	.byte	0x03, 0x19
        /*0076*/ 	.short	0x0020


	//----- nvinfo : EIATTR_PARAM_CBANK
	.align		4
        /*0078*/ 	.byte	0x04, 0x0a
        /*007a*/ 	.short	(.L_43 - .L_42)
	.align		4
.L_42:
        /*007c*/ 	.word	index@(.nv.constant0._Z20matrixMultiplyKernelPdS_S_ii)
        /*0080*/ 	.short	0x0380
        /*0082*/ 	.short	0x0020


	//----- nvinfo : EIATTR_SW_WAR
	.align		4
.L_43:
        /*0084*/ 	.byte	0x04, 0x36
        /*0086*/ 	.short	(.L_45 - .L_44)
.L_44:
        /*0088*/ 	.word	0x00000008
.L_45:


//--------------------- .nv.callgraph             --------------------------
	.section	.nv.callgraph,"",@"SHT_CUDA_CALLGRAPH"
	.align	4
	.sectionentsize	8
	.align		4
        /*0000*/ 	.word	0x00000000
	.align		4
        /*0004*/ 	.word	0xffffffff
	.align		4
        /*0008*/ 	.word	0x00000000
	.align		4
        /*000c*/ 	.word	0xfffffffe
	.align		4
        /*0010*/ 	.word	0x00000000
	.align		4
        /*0014*/ 	.word	0xfffffffd
	.align		4
        /*0018*/ 	.word	0x00000000
	.align		4
        /*001c*/ 	.word	0xfffffffc


//--------------------- .text._Z13sigmoidKernelPdi --------------------------
	.section	.text._Z13sigmoidKernelPdi,"ax",@progbits
	.align	128
        .global         _Z13sigmoidKernelPdi
        .type           _Z13sigmoidKernelPdi,@function
        .size           _Z13sigmoidKernelPdi,(.L_x_16 - _Z13sigmoidKernelPdi)
        .other          _Z13sigmoidKernelPdi,@"STO_CUDA_ENTRY STV_DEFAULT"
_Z13sigmoidKernelPdi:
.text._Z13sigmoidKernelPdi:
[----:B------:R-:W-:Y:S01]  /*0000*/  LDC R1, c[0x0][0x37c] ;  /* 0x0000df00ff017b82 */ /* 0x000fe20000000800 */
[----:B------:R-:W0:Y:S07]  /*0010*/  S2R R0, SR_TID.X ;  /* 0x0000000000007919 */ /* 0x000e2e0000002100 */
[----:B------:R-:W0:Y:S01]  /*0020*/  S2UR UR4, SR_CTAID.X ;  /* 0x00000000000479c3 */ /* 0x000e220000002500 */
[----:B------:R-:W1:Y:S07]  /*0030*/  LDCU UR5, c[0x0][0x388] ;  /* 0x00007100ff0577ac */ /* 0x000e6e0008000800 */
[----:B------:R-:W0:Y:S02]  /*0040*/  LDC R5, c[0x0][0x360] ;  /* 0x0000d800ff057b82 */ /* 0x000e240000000800 */
[----:B0-----:R-:W-:-:S05]  /*0050*/  IMAD R5, R5, UR4, R0 ;  /* 0x0000000405057c24 */ /* 0x001fca000f8e0200 */
[----:B-1----:R-:W-:-:S13]  /*0060*/  ISETP.GE.AND P0, PT, R5, UR5, PT ;  /* 0x0000000505007c0c */ /* 0x002fda000bf06270 */
[----:B------:R-:W-:Y:S05]  /*0070*/  @P0 EXIT ;  /* 0x000000000000094d */ /* 0x000fea0003800000 */
[----:B------:R-:W0:Y:S01]  /*0080*/  LDC.64 R2, c[0x0][0x380] ;  /* 0x0000e000ff027b82 */ /* 0x000e220000000a00 */
[----:B------:R-:W1:Y:S01]  /*0090*/  LDCU.64 UR4, c[0x0][0x358] ;  /* 0x00006b00ff0477ac */ /* 0x000e620008000a00 */
[----:B0-----:R-:W-:-:S05]  /*00a0*/  IMAD.WIDE R2, R5, 0x8, R2 ;  /* 0x0000000805027825 */ /* 0x001fca00078e0202 */
[----:B-1----:R-:W2:Y:S01]  /*00b0*/  LDG.E.64 R4, desc[UR4][R2.64] ;  /* 0x0000000402047981 */ /* 0x002ea2000c1e1b00 */
[----:B------:R-:W-:Y:S01]  /*00c0*/  IMAD.MOV.U32 R6, RZ, RZ, 0x652b82fe ;  /* 0x652b82feff067424 */ /* 0x000fe200078e00ff */
[----:B------:R-:W-:Y:S01]  /*00d0*/  UMOV UR6, 0xfefa39ef ;  /* 0xfefa39ef00067882 */ /* 0x000fe20000000000 */
[----:B------:R-:W-:Y:S01]  /*00e0*/  IMAD.MOV.U32 R7, RZ, RZ, 0x3ff71547 ;  /* 0x3ff71547ff077424 */ /* 0x000fe200078e00ff */
[----:B------:R-:W-:Y:S01]  /*00f0*/  UMOV UR7, 0x3fe62e42 ;  /* 0x3fe62e4200077882 */ /* 0x000fe20000000000 */
[----:B------:R-:W-:Y:S04]  /*0100*/  BSSY.RECONVERGENT B0, `(.L_x_0) ;  /* 0x0000037000007945 */ /* 0x000fe80003800200 */
[----:B--2---:R-:W-:Y:S02]  /*0110*/  DFMA R6, R4, -R6, 6.75539944105574400000e+15 ;  /* 0x433800000406742b */ /* 0x004fe40000000806 */
[----:B------:R-:W-:-:S06]  /*0120*/  DADD R12, -RZ, -R4 ;  /* 0x00000000ff0c7229 */ /* 0x000fcc0000000904 */
[----:B------:R-:W-:-:S04]  /*0130*/  DADD R8, R6, -6.75539944105574400000e+15 ;  /* 0xc338000006087429 */ /* 0x000fc80000000000 */
[----:B------:R-:W-:-:S04]  /*0140*/  FSETP.GEU.AND P0, PT, |R13|, 4.1917929649353027344, PT ;  /* 0x4086232b0d00780b */ /* 0x000fc80003f0e200 */
[----:B------:R-:W-:Y:S01]  /*0150*/  DFMA R10, R8, -UR6, -R4 ;  /* 0x80000006080a7c2b */ /* 0x000fe20008000804 */
[----:B------:R-:W-:Y:S01]  /*0160*/  UMOV UR6, 0x3b39803f ;  /* 0x3b39803f00067882 */ /* 0x000fe20000000000 */
[----:B------:R-:W-:-:S06]  /*0170*/  UMOV UR7, 0x3c7abc9e ;  /* 0x3c7abc9e00077882 */ /* 0x000fcc0000000000 */
[----:B------:R-:W-:Y:S01]  /*0180*/  DFMA R8, R8, -UR6, R10 ;  /* 0x8000000608087c2b */ /* 0x000fe2000800000a */
[----:B------:R-:W-:Y:S01]  /*0190*/  UMOV UR6, 0x69ce2bdf ;  /* 0x69ce2bdf00067882 */ /* 0x000fe20000000000 */
[----:B------:R-:W-:Y:S01]  /*01a0*/  IMAD.MOV.U32 R10, RZ, RZ, -0x35dec16 ;  /* 0xfca213eaff0a7424 */ /* 0x000fe200078e00ff */
[----:B------:R-:W-:Y:S01]  /*01b0*/  UMOV UR7, 0x3e5ade15 ;  /* 0x3e5ade1500077882 */ /* 0x000fe20000000000 */
[----:B------:R-:W-:-:S06]  /*01c0*/  IMAD.MOV.U32 R11, RZ, RZ, 0x3e928af3 ;  /* 0x3e928af3ff0b7424 */ /* 0x000fcc00078e00ff */
[----:B------:R-:W-:Y:S01]  /*01d0*/  DFMA R10, R8, UR6, R10 ;  /* 0x00000006080a7c2b */ /* 0x000fe2000800000a */
[----:B------:R-:W-:Y:S01]  /*01e0*/  UMOV UR6, 0x62401315 ;  /* 0x6240131500067882 */ /* 0x000fe20000000000 */
[----:B------:R-:W-:-:S06]  /*01f0*/  UMOV UR7, 0x3ec71dee ;  /* 0x3ec71dee00077882 */ /* 0x000fcc0000000000 */
[----:B------:R-:W-:Y:S01]  /*0200*/  DFMA R10, R8, R10, UR6 ;  /* 0x00000006080a7e2b */ /* 0x000fe2000800000a */
        /* <DEDUP_REMOVED lines=20> */
[----:B------:R-:W-:-:S08]  /*0350*/  DFMA R10, R8, R10, UR6 ;  /* 0x00000006080a7e2b */ /* 0x000fd0000800000a */
[----:B------:R-:W-:-:S08]  /*0360*/  DFMA R10, R8, R10, 1 ;  /* 0x3ff00000080a742b */ /* 0x000fd0000000000a */
[----:B------:R-:W-:-:S10]  /*0370*/  DFMA R10, R8, R10, 1 ;  /* 0x3ff00000080a742b */ /* 0x000fd4000000000a */
[----:B------:R-:W-:Y:S01]  /*0380*/  LEA R9, R6, R11, 0x14 ;  /* 0x0000000b06097211 */ /* 0x000fe200078ea0ff */
[----:B------:R-:W-:Y:S01]  /*0390*/  IMAD.MOV.U32 R8, RZ, RZ, R10 ;  /* 0x000000ffff087224 */ /* 0x000fe200078e000a */
[----:B------:R-:W-:Y:S06]  /*03a0*/  @!P0 BRA `(.L_x_1) ;  /* 0x0000000000308947 */ /* 0x000fec0003800000 */
[----:B------:R-:W-:Y:S01]  /*03b0*/  FSETP.GEU.AND P1, PT, |R13|, 4.2275390625, PT ;  /* 0x408748000d00780b */ /* 0x000fe20003f2e200 */
[C---:B------:R-:W-:Y:S02]  /*03c0*/  DADD R8, -R4.reuse, +INF ;  /* 0x7ff0000004087429 */ /* 0x040fe40000000100 */
[----:B------:R-:W-:-:S08]  /*03d0*/  DSETP.GT.AND P0, PT, R4, RZ, PT ;  /* 0x000000ff0400722a */ /* 0x000fd00003f04000 */
[----:B------:R-:W-:Y:S02]  /*03e0*/  FSEL R8, R8, RZ, !P0 ;  /* 0x000000ff08087208 */ /* 0x000fe40004000000 */
[----:B------:R-:W-:Y:S02]  /*03f0*/  @!P1 LEA.HI R0, R6, R6, RZ, 0x1 ;  /* 0x0000000606009211 */ /* 0x000fe400078f08ff */
[----:B------:R-:W-:Y:S02]  /*0400*/  FSEL R9, R9, RZ, !P0 ;  /* 0x000000ff09097208 */ /* 0x000fe40004000000 */
[----:B------:R-:W-:-:S05]  /*0410*/  @!P1 SHF.R.S32.HI R5, RZ, 0x1, R0 ;  /* 0x00000001ff059819 */ /* 0x000fca0000011400 */
[----:B------:R-:W-:Y:S02]  /*0420*/  @!P1 IMAD.IADD R4, R6, 0x1, -R5 ;  /* 0x0000000106049824 */ /* 0x000fe400078e0a05 */
[----:B------:R-:W-:-:S03]  /*0430*/  @!P1 IMAD R11, R5, 0x100000, R11 ;  /* 0x00100000050b9824 */ /* 0x000fc600078e020b */
[----:B------:R-:W-:Y:S02]  /*0440*/  @!P1 LEA R5, R4, 0x3ff00000, 0x14 ;  /* 0x3ff0000004059811 */ /* 0x000fe400078ea0ff */
[----:B------:R-:W-:-:S06]  /*0450*/  @!P1 MOV R4, RZ ;  /* 0x000000ff00049202 */ /* 0x000fcc0000000f00 */
[----:B------:R-:W-:-:S11]  /*0460*/  @!P1 DMUL R8, R10, R4 ;  /* 0x000000040a089228 */ /* 0x000fd60000000000 */
.L_x_1:
[----:B------:R-:W-:Y:S05]  /*0470*/  BSYNC.RECONVERGENT B0 ;  /* 0x0000000000007941 */ /* 0x000fea0003800200 */
.L_x_0:
[----:B------:R-:W-:Y:S01]  /*0480*/  DADD R10, R8, 1 ;  /* 0x3ff00000080a7429 */ /* 0x000fe20000000000 */
[----:B------:R-:W-:Y:S05]  /*0490*/  BSSY.RECONVERGENT B0, `(.L_x_2) ;  /* 0x000000e000007945 */ /* 0x000fea0003800200 */
[----:B------:R-:W0:Y:S04]  /*04a0*/  MUFU.RCP64H R5, R11 ;  /* 0x0000000b00057308 */ /* 0x000e280000001800 */
[----:B------:R-:W-:-:S05]  /*04b0*/  VIADD R4, R11, 0x300402 ;  /* 0x003004020b047836 */ /* 0x000fca0000000000 */
[----:B------:R-:W-:Y:S01]  /*04c0*/  FSETP.GEU.AND P0, PT, |R4|, 5.8789094863358348022e-39, PT ;  /* 0x004004020400780b */ /* 0x000fe20003f0e200 */
[----:B0-----:R-:W-:-:S08]  /*04d0*/  DFMA R6, -R10, R4, 1 ;  /* 0x3ff000000a06742b */ /* 0x001fd00000000104 */
[----:B------:R-:W-:-:S08]  /*04e0*/  DFMA R6, R6, R6, R6 ;  /* 0x000000060606722b */ /* 0x000fd00000000006 */
[----:B------:R-:W-:-:S08]  /*04f0*/  DFMA R6, R4, R6, R4 ;  /* 0x000000060406722b */ /* 0x000fd00000000004 */
[----:B------:R-:W-:-:S08]  /*0500*/  DFMA R8, -R10, R6, 1 ;  /* 0x3ff000000a08742b */ /* 0x000fd00000000106 */
[----:B------:R-:W-:Y:S01]  /*0510*/  DFMA R6, R6, R8, R6 ;  /* 0x000000080606722b */ /* 0x000fe20000000006 */
[----:B------:R-:W-:Y:S10]  /*0520*/  @P0 BRA `(.L_x_3) ;  /* 0x0000000000100947 */ /* 0x000ff40003800000 */
[----:B------:R-:W-:-:S05]  /*0530*/  LOP3.LUT R0, R11, 0x7fffffff, RZ, 0xc0, !PT ;  /* 0x7fffffff0b007812 */ /* 0x000fca00078ec0ff */
[----:B------:R-:W-:Y:S01]  /*0540*/  VIADD R8, R0, 0xfff00000 ;  /* 0xfff0000000087836 */ /* 0x000fe20000000000 */
[----:B------:R-:W-:-:S07]  /*0550*/  MOV R0, 0x570 ;  /* 0x0000057000007802 */ /* 0x000fce0000000f00 */
[----:B------:R-:W-:Y:S05]  /*0560*/  CALL.REL.NOINC `($__internal_0_$__cuda_sm20_dblrcp_rn_slowpath_v3) ;  /* 0x00000000000c7944 */ /* 0x000fea0003c00000 */
.L_x_3:
[----:B------:R-:W-:Y:S05]  /*0570*/  BSYNC.RECONVERGENT B0 ;  /* 0x0000000000007941 */ /* 0x000fea0003800200 */
.L_x_2:
[----:B------:R-:W-:Y:S01]  /*0580*/  STG.E.64 desc[UR4][R2.64], R6 ;  /* 0x0000000602007986 */ /* 0x000fe2000c101b04 */
[----:B------:R-:W-:Y:S05]  /*0590*/  EXIT ;  /* 0x000000000000794d */ /* 0x000fea0003800000 */
        .weak           $__internal_0_$__cuda_sm20_dblrcp_rn_slowpath_v3
        .type           $__internal_0_$__cuda_sm20_dblrcp_rn_slowpath_v3,@function
        .size           $__internal_0_$__cuda_sm20_dblrcp_rn_slowpath_v3,(.L_x_16 - $__internal_0_$__cuda_sm20_dblrcp_rn_slowpath_v3)
$__internal_0_$__cuda_sm20_dblrcp_rn_slowpath_v3:
[----:B------:R-:W-:Y:S01]  /*05a0*/  IMAD.MOV.U32 R4, RZ, RZ, R10 ;  /* 0x000000ffff047224 */ /* 0x000fe200078e000a */
[----:B------:R-:W-:Y:S01]  /*05b0*/  MOV R5, R11 ;  /* 0x0000000b00057202 */ /* 0x000fe20000000f00 */
[----:B------:R-:W-:Y:S05]  /*05c0*/  BSSY.RECONVERGENT B1, `(.L_x_4) ;  /* 0x0000024000017945 */ /* 0x000fea0003800200 */
[----:B------:R-:W-:-:S14]  /*05d0*/  DSETP.GTU.AND P0, PT, |R4|, +INF , PT ;  /* 0x7ff000000400742a */ /* 0x000fdc0003f0c200 */
[----:B------:R-:W-:Y:S05]  /*05e0*/  @P0 BRA `(.L_x_5) ;  /* 0x00000000007c0947 */ /* 0x000fea0003800000 */
[----:B------:R-:W-:-:S05]  /*05f0*/  LOP3.LUT R10, R11, 0x7fffffff, RZ, 0xc0, !PT ;  /* 0x7fffffff0b0a7812 */ /* 0x000fca00078ec0ff */
[----:B------:R-:W-:-:S05]  /*0600*/  VIADD R6, R10, 0xffffffff ;  /* 0xffffffff0a067836 */ /* 0x000fca0000000000 */
[----:B------:R-:W-:-:S13]  /*0610*/  ISETP.GE.U32.AND P0, PT, R6, 0x7fefffff, PT ;  /* 0x7fefffff0600780c */ /* 0x000fda0003f06070 */
[----:B------:R-:W-:Y:S01]  /*0620*/  @P0 LOP3.LUT R7, R5, 0x7ff00000, RZ, 0x3c, !PT ;  /* 0x7ff0000005070812 */ /* 0x000fe200078e3cff */
[----:B------:R-:W-:Y:S01]  /*0630*/  @P0 IMAD.MOV.U32 R6, RZ, RZ, RZ ;  /* 0x000000ffff060224 */ /* 0x000fe200078e00ff */
[----:B------:R-:W-:Y:S06]  /*0640*/  @P0 BRA `(.L_x_6) ;  /* 0x00000000006c0947 */ /* 0x000fec0003800000 */
[----:B------:R-:W-:-:S13]  /*0650*/  ISETP.GE.U32.AND P0, PT, R10, 0x1000001, PT ;  /* 0x010000010a00780c */ /* 0x000fda0003f06070 */
[----:B------:R-:W-:Y:S05]  /*0660*/  @!P0 BRA `(.L_x_7) ;  /* 0x0000000000348947 */ /* 0x000fea0003800000 */
[----:B------:R-:W-:Y:S01]  /*0670*/  VIADD R7, R5, 0xc0200000 ;  /* 0xc020000005077836 */ /* 0x000fe20000000000 */
[----:B------:R-:W-:-:S03]  /*0680*/  MOV R6, R4 ;  /* 0x0000000400067202 */ /* 0x000fc60000000f00 */
[----:B------:R-:W0:Y:S03]  /*0690*/  MUFU.RCP64H R9, R7 ;  /* 0x0000000700097308 */ /* 0x000e260000001800 */
[----:B0-----:R-:W-:-:S08]  /*06a0*/  DFMA R10, -R6, R8, 1 ;  /* 0x3ff00000060a742b */ /* 0x001fd00000000108 */
[----:B------:R-:W-:-:S08]  /*06b0*/  DFMA R10, R10, R10, R10 ;  /* 0x0000000a0a0a722b */ /* 0x000fd0000000000a */
[----:B------:R-:W-:-:S08]  /*06c0*/  DFMA R10, R8, R10, R8 ;  /* 0x0000000a080a722b */ /* 0x000fd00000000008 */
[----:B------:R-:W-:-:S08]  /*06d0*/  DFMA R8, -R6, R10, 1 ;  /* 0x3ff000000608742b */ /* 0x000fd0000000010a */
[----:B------:R-:W-:-:S08]  /*06e0*/  DFMA R8, R10, R8, R10 ;  /* 0x000000080a08722b */ /* 0x000fd0000000000a */
[----:B------:R-:W-:-:S08]  /*06f0*/  DMUL R8, R8, 2.2250738585072013831e-308 ;  /* 0x0010000008087828 */ /* 0x000fd00000000000 */
[----:B------:R-:W-:-:S08]  /*0700*/  DFMA R4, -R4, R8, 1 ;  /* 0x3ff000000404742b */ /* 0x000fd00000000108 */
[----:B------:R-:W-:-:S08]  /*0710*/  DFMA R4, R4, R4, R4 ;  /* 0x000000040404722b */ /* 0x000fd00000000004 */
[----:B------:R-:W-:Y:S01]  /*0720*/  DFMA R6, R8, R4, R8 ;  /* 0x000000040806722b */ /* 0x000fe20000000008 */
[----:B------:R-:W-:Y:S10]  /*0730*/  BRA `(.L_x_6) ;  /* 0x0000000000307947 */ /* 0x000ff40003800000 */
.L_x_7:
[----:B------:R-:W-:Y:S01]  /*0740*/  DMUL R4, R4, 8.11296384146066816958e+31 ;  /* 0x4690000004047828 */ /* 0x000fe20000000000 */
[----:B------:R-:W-:-:S05]  /*0750*/  IMAD.MOV.U32 R6, RZ, RZ, R8 ;  /* 0x000000ffff067224 */ /* 0x000fca00078e0008 */
[----:B------:R-:W0:Y:S02]  /*0760*/  MUFU.RCP64H R7, R5 ;  /* 0x0000000500077308 */ /* 0x000e240000001800 */
[----:B0-----:R-:W-:-:S08]  /*0770*/  DFMA R8, -R4, R6, 1 ;  /* 0x3ff000000408742b */ /* 0x001fd00000000106 */
[----:B------:R-:W-:-:S08]  /*0780*/  DFMA R8, R8, R8, R8 ;  /* 0x000000080808722b */ /* 0x000fd00000000008 */
[----:B------:R-:W-:-:S08]  /*0790*/  DFMA R8, R6, R8, R6 ;  /* 0x000000080608722b */ /* 0x000fd00000000006 */
[----:B------:R-:W-:-:S08]  /*07a0*/  DFMA R6, -R4, R8, 1 ;  /* 0x3ff000000406742b */ /* 0x000fd00000000108 */
[----:B------:R-:W-:-:S08]  /*07b0*/  DFMA R6, R8, R6, R8 ;  /* 0x000000060806722b */ /* 0x000fd00000000008 */
[----:B------:R-:W-:Y:S01]  /*07c0*/  DMUL R6, R6, 8.11296384146066816958e+31 ;  /* 0x4690000006067828 */ /* 0x000fe20000000000 */
[----:B------:R-:W-:Y:S10]  /*07d0*/  BRA `(.L_x_6) ;  /* 0x0000000000087947 */ /* 0x000ff40003800000 */
.L_x_5:
[----:B------:R-:W-:Y:S01]  /*07e0*/  LOP3.LUT R7, R5, 0x80000, RZ, 0xfc, !PT ;  /* 0x0008000005077812 */ /* 0x000fe200078efcff */
[----:B------:R-:W-:-:S07]  /*07f0*/  IMAD.MOV.U32 R6, RZ, RZ, R4 ;  /* 0x000000ffff067224 */ /* 0x000fce00078e0004 */
.L_x_6:
[----:B------:R-:W-:Y:S05]  /*0800*/  BSYNC.RECONVERGENT B1 ;  /* 0x0000000000017941 */ /* 0x000fea0003800200 */
.L_x_4:
[----:B------:R-:W-:Y:S01]  /*0810*/  MOV R4, R0 ;  /* 0x0000000000047202 */ /* 0x000fe20000000f00 */
[----:B------:R-:W-:-:S04]  /*0820*/  IMAD.MOV.U32 R5, RZ, RZ, 0x0 ;  /* 0x00000000ff057424 */ /* 0x000fc800078e00ff */
[----:B------:R-:W-:Y:S05]  /*0830*/  RET.REL.NODEC R4 `(_Z13sigmoidKernelPdi) ;  /* 0xfffffff404f07950 */ /* 0x000fea0003c3ffff */
.L_x_8:
[----:B------:R-:W-:-:S00]  /*0840*/  BRA `(.L_x_8) ;  /* 0xfffffffc00fc7947 */ /* 0x000fc0000383ffff */
[----:B------:R-:W-:-:S00]  /*0850*/  NOP ;  /* 0x0000000000007918 */ /* 0x000fc00000000000 */
        /* <DEDUP_REMOVED lines=10> */
.L_x_16:


//--------------------- .text._Z20matrixMultiplyKernelPdS_S_ii --------------------------
	.section	.text._Z20matrixMultiplyKernelPdS_S_ii,"ax",@progbits
	.align	128
        .global         _Z20matrixMultiplyKernelPdS_S_ii
        .type           _Z20matrixMultiplyKernelPdS_S_ii,@function
        .size           _Z20matrixMultiplyKernelPdS_S_ii,(.L_x_18 - _Z20matrixMultiplyKernelPdS_S_ii)
        .other          _Z20matrixMultiplyKernelPdS_S_ii,@"STO_CUDA_ENTRY STV_DEFAULT"
_Z20matrixMultiplyKernelPdS_S_ii:
.text._Z20matrixMultiplyKernelPdS_S_ii:
[----:B------:R-:W-:Y:S01]  /*0000*/  LDC R1, c[0x0][0x37c] ;  /* 0x0000df00ff017b82 */ /* 0x000fe20000000800 */
[----:B------:R-:W0:Y:S07]  /*0010*/  S2R R2, SR_TID.X ;  /* 0x0000000000027919 */ /* 0x000e2e0000002100 */
[----:B------:R-:W0:Y:S08]  /*0020*/  S2UR UR4, SR_CTAID.X ;  /* 0x00000000000479c3 */ /* 0x000e300000002500 */
[----:B------:R-:W0:Y:S08]  /*0030*/  LDC R3, c[0x0][0x360] ;  /* 0x0000d800ff037b82 */ /* 0x000e300000000800 */
[----:B------:R-:W1:Y:S01]  /*0040*/  LDC R0, c[0x0][0x39c] ;  /* 0x0000e700ff007b82 */ /* 0x000e620000000800 */
[----:B0-----:R-:W-:-:S05]  /*0050*/  IMAD R3, R3, UR4, R2 ;  /* 0x0000000403037c24 */ /* 0x001fca000f8e0202 */
[----:B-1----:R-:W-:-:S13]  /*0060*/  ISETP.GE.AND P0, PT, R3, R0, PT ;  /* 0x000000000300720c */ /* 0x002fda0003f06270 */
[----:B------:R-:W-:Y:S05]  /*0070*/  @P0 EXIT ;  /* 0x000000000000094d */ /* 0x000fea0003800000 */
[----:B------:R-:W0:Y:S01]  /*0080*/  LDCU UR6, c[0x0][0x398] ;  /* 0x00007300ff0677ac */ /* 0x000e220008000800 */
[----:B------:R-:W-:Y:S01]  /*0090*/  CS2R R20, SRZ ;  /* 0x0000000000147805 */ /* 0x000fe2000001ff00 */
[----:B------:R-:W1:Y:S01]  /*00a0*/  LDCU.64 UR10, c[0x0][0x358] ;  /* 0x00006b00ff0a77ac */ /* 0x000e620008000a00 */
[----:B0-----:R-:W-:-:S09]  /*00b0*/  UISETP.GE.AND UP0, UPT, UR6, 0x1, UPT ;  /* 0x000000010600788c */ /* 0x001fd2000bf06270 */
[----:B-1----:R-:W-:Y:S05]  /*00c0*/  BRA.U !UP0, `(.L_x_9) ;  /* 0x0000000908c47547 */ /* 0x002fea000b800000 */
[----:B------:R-:W-:Y:S01]  /*00d0*/  UISETP.GE.U32.AND UP1, UPT, UR6, 0x10, UPT ;  /* 0x000000100600788c */ /* 0x000fe2000bf26070 */
[----:B------:R-:W-:Y:S01]  /*00e0*/  HFMA2 R2, -RZ, RZ, 0, 0 ;  /* 0x00000000ff027431 */ /* 0x000fe200000001ff */
[----:B------:R-:W-:Y:S01]  /*00f0*/  ULOP3.LUT UR7, UR6, 0xf, URZ, 0xc0, !UPT ;  /* 0x0000000f06077892 */ /* 0x000fe2000f8ec0ff */
[----:B------:R-:W-:-:S03]  /*0100*/  CS2R R20, SRZ ;  /* 0x0000000000147805 */ /* 0x000fc6000001ff00 */
[----:B------:R-:W-:-:S03]  /*0110*/  UISETP.NE.AND UP0, UPT, UR7, URZ, UPT ;  /* 0x000000ff0700728c */ /* 0x000fc6000bf05270 */
[----:B------:R-:W-:Y:S08]  /*0120*/  BRA.U !UP1, `(.L_x_10) ;  /* 0x00000005094c7547 */ /* 0x000ff0000b800000 */
[----:B------:R-:W0:Y:S01]  /*0130*/  LDCU.64 UR4, c[0x0][0x380] ;  /* 0x00007000ff0477ac */ /* 0x000e220008000a00 */
[----:B------:R-:W-:Y:S02]  /*0140*/  MOV R27, R3 ;  /* 0x00000003001b7202 */ /* 0x000fe40000000f00 */
[----:B------:R-:W-:Y:S01]  /*0150*/  CS2R R20, SRZ ;  /* 0x0000000000147805 */ /* 0x000fe2000001ff00 */
[----:B------:R-:W-:-:S04]  /*0160*/  ULOP3.LUT UR8, UR6, 0x7ffffff0, URZ, 0xc0, !UPT ;  /* 0x7ffffff006087892 */ /* 0x000fc8000f8ec0ff */
[----:B------:R-:W-:Y:S02]  /*0170*/  UIADD3 UR9, UPT, UPT, -UR8, URZ, URZ ;  /* 0x000000ff08097290 */ /* 0x000fe4000fffe1ff */
[----:B------:R-:W-:Y:S01]  /*0180*/  MOV R2, UR8 ;  /* 0x0000000800027c02 */ /* 0x000fe20008000f00 */
[----:B0-----:R-:W-:-:S04]  /*0190*/  UIADD3 UR4, UP1, UPT, UR4, 0x40, URZ ;  /* 0x0000004004047890 */ /* 0x001fc8000ff3e0ff */
[----:B------:R-:W-:Y:S02]  /*01a0*/  UIADD3.X UR5, UPT, UPT, URZ, UR5, URZ, UP1, !UPT ;  /* 0x00000005ff057290 */ /* 0x000fe40008ffe4ff */
[----:B------:R-:W-:-:S04]  /*01b0*/  MOV R8, UR4 ;  /* 0x0000000400087c02 */ /* 0x000fc80008000f00 */
[----:B------:R-:W-:-:S07]  /*01c0*/  MOV R9, UR5 ;  /* 0x0000000500097c02 */ /* 0x000fce0008000f00 */
.L_x_11:
[----:B------:R-:W0:Y:S01]  /*01d0*/  LDC.64 R28, c[0x0][0x388] ;  /* 0x0000e200ff1c7b82 */ /* 0x000e220000000a00 */
[----:B------:R-:W-:Y:S02]  /*01e0*/  MOV R4, R8 ;  /* 0x0000000800047202 */ /* 0x000fe40000000f00 */
[----:B------:R-:W-:-:S05]  /*01f0*/  MOV R5, R9 ;  /* 0x0000000900057202 */ /* 0x000fca0000000f00 */
[----:B------:R-:W2:Y:S04]  /*0200*/  LDG.E.64 R6, desc[UR10][R4.64+-0x40] ;  /* 0xffffc00a04067981 */ /* 0x000ea8000c1e1b00 */
[----:B------:R-:W3:Y:S04]  /*0210*/  LDG.E.64 R12, desc[UR10][R4.64+-0x38] ;  /* 0xffffc80a040c7981 */ /* 0x000ee8000c1e1b00 */
[----:B------:R-:W4:Y:S04]  /*0220*/  LDG.E.64 R14, desc[UR10][R4.64+-0x30] ;  /* 0xffffd00a040e7981 */ /* 0x000f28000c1e1b00 */
[----:B------:R-:W5:Y:S01]  /*0230*/  LDG.E.64 R24, desc[UR10][R4.64+-0x28] ;  /* 0xffffd80a04187981 */ /* 0x000f62000c1e1b00 */
[----:B0-----:R-:W-:-:S05]  /*0240*/  IMAD.WIDE R28, R27, 0x8, R28 ;  /* 0x000000081b1c7825 */ /* 0x001fca00078e021c */
[----:B------:R0:W2:Y:S02]  /*0250*/  LDG.E.64 R8, desc[UR10][R28.64] ;  /* 0x0000000a1c087981 */ /* 0x0000a4000c1e1b00 */
[----:B0-----:R-:W-:-:S05]  /*0260*/  IMAD.WIDE R28, R0, 0x8, R28 ;  /* 0x00000008001c7825 */ /* 0x001fca00078e021c */
[----:B------:R-:W3:Y:S01]  /*0270*/  LDG.E.64 R18, desc[UR10][R28.64] ;  /* 0x0000000a1c127981 */ /* 0x000ee2000c1e1b00 */
[----:B------:R-:W-:-:S05]  /*0280*/  IMAD.WIDE R22, R0, 0x8, R28 ;  /* 0x0000000800167825 */ /* 0x000fca00078e021c */
[----:B------:R0:W4:Y:S02]  /*0290*/  LDG.E.64 R16, desc[UR10][R22.64] ;  /* 0x0000000a16107981 */ /* 0x000124000c1e1b00 */
[----:B0-----:R-:W-:-:S05]  /*02a0*/  IMAD.WIDE R22, R0, 0x8, R22 ;  /* 0x0000000800167825 */ /* 0x001fca00078e0216 */
[----:B------:R-:W5:Y:S01]  /*02b0*/  LDG.E.64 R10, desc[UR10][R22.64] ;  /* 0x0000000a160a7981 */ /* 0x000f62000c1e1b00 */
[----:B--2---:R-:W-:Y:S01]  /*02c0*/  DFMA R8, R6, R8, R20 ;  /* 0x000000080608722b */ /* 0x004fe20000000014 */
[C---:B------:R-:W-:Y:S02]  /*02d0*/  IMAD.WIDE R6, R0.reuse, 0x8, R22 ;  /* 0x0000000800067825 */ /* 0x040fe400078e0216 */
[----:B------:R-:W2:Y:S02]  /*02e0*/  LDG.E.64 R20, desc[UR10][R4.64+-0x18] ;  /* 0xffffe80a04147981 */ /* 0x000ea4000c1e1b00 */
[----:B------:R-:W-:-:S03]  /*02f0*/  IMAD.WIDE R28, R0, 0x8, R6 ;  /* 0x00000008001c7825 */ /* 0x000fc600078e0206 */
[----:B---3--:R-:W-:Y:S01]  /*0300*/  DFMA R12, R12, R18, R8 ;  /* 0x000000120c0c722b */ /* 0x008fe20000000008 */
[----:B------:R-:W3:Y:S04]  /*0310*/  LDG.E.64 R18, desc[UR10][R4.64+-0x20] ;  /* 0xffffe00a04127981 */ /* 0x000ee8000c1e1b00 */
[----:B------:R-:W3:Y:S03]  /*0320*/  LDG.E.64 R8, desc[UR10][R6.64] ;  /* 0x0000000a06087981 */ /* 0x000ee6000c1e1b00 */
[----:B----4-:R-:W-:Y:S01]  /*0330*/  DFMA R12, R14, R16, R12 ;  /* 0x000000100e0c722b */ /* 0x010fe2000000000c */
[----:B------:R-:W4:Y:S04]  /*0340*/  LDG.E.64 R14, desc[UR10][R4.64+-0x8] ;  /* 0xfffff80a040e7981 */ /* 0x000f28000c1e1b00 */
[----:B------:R0:W2:Y:S03]  /*0350*/  LDG.E.64 R6, desc[UR10][R28.64] ;  /* 0x0000000a1c067981 */ /* 0x0000a6000c1e1b00 */
[----:B-----5:R-:W-:Y:S01]  /*0360*/  DFMA R24, R24, R10, R12 ;  /* 0x0000000a1818722b */ /* 0x020fe2000000000c */
[----:B------:R-:W5:Y:S01]  /*0370*/  LDG.E.64 R10, desc[UR10][R4.64+-0x10] ;  /* 0xfffff00a040a7981 */ /* 0x000f62000c1e1b00 */
[----:B0-----:R-:W-:-:S05]  /*0380*/  IMAD.WIDE R28, R0, 0x8, R28 ;  /* 0x00000008001c7825 */ /* 0x001fca00078e021c */
[----:B------:R0:W5:Y:S01]  /*0390*/  LDG.E.64 R12, desc[UR10][R28.64] ;  /* 0x0000000a1c0c7981 */ /* 0x000162000c1e1b00 */
[----:B------:R-:W-:-:S05]  /*03a0*/  IMAD.WIDE R22, R0, 0x8, R28 ;  /* 0x0000000800167825 */ /* 0x000fca00078e021c */
[----:B------:R-:W4:Y:S01]  /*03b0*/  LDG.E.64 R16, desc[UR10][R22.64] ;  /* 0x0000000a16107981 */ /* 0x000f22000c1e1b00 */
[----:B---3--:R-:W-:Y:S01]  /*03c0*/  DFMA R8, R18, R8, R24 ;  /* 0x000000081208722b */ /* 0x008fe20000000018 */
[C---:B------:R-:W-:Y:S02]  /*03d0*/  IMAD.WIDE R24, R0.reuse, 0x8, R22 ;  /* 0x0000000800187825 */ /* 0x040fe400078e0216 */
[----:B------:R-:W3:Y:S05]  /*03e0*/  LDG.E.64 R22, desc[UR10][R4.64+0x18] ;  /* 0x0000180a04167981 */ /* 0x000eea000c1e1b00 */
[----:B--2---:R-:W-:Y:S01]  /*03f0*/  DFMA R20, R20, R6, R8 ;  /* 0x000000061414722b */ /* 0x004fe20000000008 */
[----:B------:R-:W2:Y:S01]  /*0400*/  LDG.E.64 R6, desc[UR10][R4.64] ;  /* 0x0000000a04067981 */ /* 0x000ea2000c1e1b00 */
[----:B------:R-:W-:-:S03]  /*0410*/  IMAD.WIDE R18, R0, 0x8, R24 ;  /* 0x0000000800127825 */ /* 0x000fc600078e0218 */
[----:B------:R-:W2:Y:S01]  /*0420*/  LDG.E.64 R8, desc[UR10][R24.64] ;  /* 0x0000000a18087981 */ /* 0x000ea2000c1e1b00 */
[C---:B0-----:R-:W-:Y:S02]  /*0430*/  IMAD.WIDE R28, R0.reuse, 0x8, R18 ;  /* 0x00000008001c7825 */ /* 0x041fe400078e0212 */
[----:B-----5:R-:W-:Y:S01]  /*0440*/  DFMA R20, R10, R12, R20 ;  /* 0x0000000c0a14722b */ /* 0x020fe20000000014 */
[----:B------:R-:W5:Y:S04]  /*0450*/  LDG.E.64 R10, desc[UR10][R4.64+0x8] ;  /* 0x0000080a040a7981 */ /* 0x000f68000c1e1b00 */
[----:B------:R-:W5:Y:S03]  /*0460*/  LDG.E.64 R12, desc[UR10][R18.64] ;  /* 0x0000000a120c7981 */ /* 0x000f66000c1e1b00 */
[----:B----4-:R-:W-:Y:S01]  /*0470*/  DFMA R14, R14, R16, R20 ;  /* 0x000000100e0e722b */ /* 0x010fe20000000014 */
[----:B------:R-:W4:Y:S01]  /*0480*/  LDG.E.64 R16, desc[UR10][R4.64+0x10] ;  /* 0x0000100a04107981 */ /* 0x000f22000c1e1b00 */
[----:B------:R-:W-:-:S03]  /*0490*/  IMAD.WIDE R20, R0, 0x8, R28 ;  /* 0x0000000800147825 */ /* 0x000fc600078e021c */
[----:B------:R-:W4:Y:S04]  /*04a0*/  LDG.E.64 R18, desc[UR10][R28.64] ;  /* 0x0000000a1c127981 */ /* 0x000f28000c1e1b00 */
[----:B------:R0:W3:Y:S02]  /*04b0*/  LDG.E.64 R24, desc[UR10][R20.64] ;  /* 0x0000000a14187981 */ /* 0x0000e4000c1e1b00 */
[C---:B0-----:R-:W-:Y:S01]  /*04c0*/  IMAD.WIDE R20, R0.reuse, 0x8, R20 ;  /* 0x0000000800147825 */ /* 0x041fe200078e0214 */
[----:B--2---:R-:W-:Y:S01]  /*04d0*/  DFMA R6, R6, R8, R14 ;  /* 0x000000080606722b */ /* 0x004fe2000000000e */
[----:B------:R-:W2:Y:S02]  /*04e0*/  LDG.E.64 R8, desc[UR10][R4.64+0x20] ;  /* 0x0000200a04087981 */ /* 0x000ea4000c1e1b00 */
[----:B------:R-:W-:-:S05]  /*04f0*/  IMAD.WIDE R14, R0, 0x8, R20 ;  /* 0x00000008000e7825 */ /* 0x000fca00078e0214 */
[----:B-----5:R-:W-:Y:S02]  /*0500*/  DFMA R10, R10, R12, R6 ;  /* 0x0000000c0a0a722b */ /* 0x020fe40000000006 */
[----:B------:R-:W2:Y:S04]  /*0510*/  LDG.E.64 R6, desc[UR10][R20.64] ;  /* 0x0000000a14067981 */ /* 0x000ea8000c1e1b00 */
[----:B------:R0:W5:Y:S02]  /*0520*/  LDG.E.64 R12, desc[UR10][R14.64] ;  /* 0x0000000a0e0c7981 */ /* 0x000164000c1e1b00 */
[----:B----4-:R-:W-:Y:S02]  /*0530*/  DFMA R16, R16, R18, R10 ;  /* 0x000000121010722b */ /* 0x010fe4000000000a */
[----:B------:R-:W5:Y:S01]  /*0540*/  LDG.E.64 R10, desc[UR10][R4.64+0x28] ;  /* 0x0000280a040a7981 */ /* 0x000f62000c1e1b00 */
[----:B0-----:R-:W-:-:S05]  /*0550*/  IMAD.WIDE R14, R0, 0x8, R14 ;  /* 0x00000008000e7825 */ /* 0x001fca00078e020e */
[----:B---3--:R-:W-:Y:S02]  /*0560*/  DFMA R22, R22, R24, R16 ;  /* 0x000000181616722b */ /* 0x008fe40000000010 */
[----:B------:R-:W3:Y:S04]  /*0570*/  LDG.E.64 R16, desc[UR10][R4.64+0x30] ;  /* 0x0000300a04107981 */ /* 0x000ee8000c1e1b00 */
[----:B------:R-:W3:Y:S01]  /*0580*/  LDG.E.64 R18, desc[UR10][R14.64] ;  /* 0x0000000a0e127981 */ /* 0x000ee2000c1e1b00 */
[----:B------:R-:W-:-:S03]  /*0590*/  IMAD.WIDE R28, R0, 0x8, R14 ;  /* 0x00000008001c7825 */ /* 0x000fc600078e020e */
[----:B------:R-:W4:Y:S04]  /*05a0*/  LDG.E.64 R24, desc[UR10][R4.64+0x38] ;  /* 0x0000380a04187981 */ /* 0x000f28000c1e1b00 */
[----:B------:R-:W4:Y:S01]  /*05b0*/  LDG.E.64 R20, desc[UR10][R28.64] ;  /* 0x0000000a1c147981 */ /* 0x000f22000c1e1b00 */
[----:B------:R-:W-:-:S04]  /*05c0*/  UIADD3 UR9, UPT, UPT, UR9, 0x10, URZ ;  /* 0x0000001009097890 */ /* 0x000fc8000fffe0ff */
[----:B------:R-:W-:Y:S01]  /*05d0*/  UISETP.NE.AND UP1, UPT, UR9, URZ, UPT ;  /* 0x000000ff0900728c */ /* 0x000fe2000bf25270 */
[----:B------:R-:W-:Y:S01]  /*05e0*/  LEA R27, R0, R27, 0x4 ;  /* 0x0000001b001b7211 */ /* 0x000fe200078e20ff */
[----:B--2---:R-:W-:-:S08]  /*05f0*/  DFMA R6, R8, R6, R22 ;  /* 0x000000060806722b */ /* 0x004fd00000000016 */
[----:B-----5:R-:W-:Y:S01]  /*0600*/  DFMA R6, R10, R12, R6 ;  /* 0x0000000c0a06722b */ /* 0x020fe20000000006 */
[----:B------:R-:W-:-:S07]  /*0610*/  IADD3 R8, P0, PT, R4, 0x80, RZ ;  /* 0x0000008004087810 */ /* 0x000fce0007f1e0ff */
[----:B---3--:R-:W-:Y:S01]  /*0620*/  DFMA R6, R16, R18, R6 ;  /* 0x000000121006722b */ /* 0x008fe20000000006 */
[----:B------:R-:W-:-:S07]  /*0630*/  IADD3.X R9, PT, PT, RZ, R5, RZ, P0, !PT ;  /* 0x00000005ff097210 */ /* 0x000fce00007fe4ff */
[----:B----4-:R-:W-:Y:S01]  /*0640*/  DFMA R20, R24, R20, R6 ;  /* 0x000000141814722b */ /* 0x010fe20000000006 */
[----:B------:R-:W-:Y:S10]  /*0650*/  BRA.U UP1, `(.L_x_11) ;  /* 0xfffffff901dc7547 */ /* 0x000ff4000b83ffff */
.L_x_10:
[----:B------:R-:W-:Y:S05]  /*0660*/  BRA.U !UP0, `(.L_x_9) ;  /* 0x00000005085c7547 */ /* 0x000fea000b800000 */
[----:B------:R-:W-:Y:S02]  /*0670*/  UISETP.GE.U32.AND UP0, UPT, UR7, 0x8, UPT ;  /* 0x000000080700788c */ /* 0x000fe4000bf06070 */
[----:B------:R-:W-:-:S04]  /*0680*/  ULOP3.LUT UR5, UR6, 0x7, URZ, 0xc0, !UPT ;  /* 0x0000000706057892 */ /* 0x000fc8000f8ec0ff */
[----:B------:R-:W-:-:S03]  /*0690*/  UISETP.NE.AND UP1, UPT, UR5, URZ, UPT ;  /* 0x000000ff0500728c */ /* 0x000fc6000bf25270 */
[----:B------:R-:W-:Y:S08]  /*06a0*/  BRA.U !UP0, `(.L_x_12) ;  /* 0x0000000108947547 */ /* 0x000ff0000b800000 */
[----:B------:R-:W0:Y:S01]  /*06b0*/  LDC.64 R16, c[0x0][0x388] ;  /* 0x0000e200ff107b82 */ /* 0x000e220000000a00 */
[----:B------:R-:W-:-:S07]  /*06c0*/  IMAD R7, R2, R0, R3 ;  /* 0x0000000002077224 */ /* 0x000fce00078e0203 */
[----:B------:R-:W1:Y:S01]  /*06d0*/  LDC.64 R4, c[0x0][0x380] ;  /* 0x0000e000ff047b82 */ /* 0x000e620000000a00 */
[----:B0-----:R-:W-:-:S05]  /*06e0*/  IMAD.WIDE R16, R7, 0x8, R16 ;  /* 0x0000000807107825 */ /* 0x001fca00078e0210 */
[----:B------:R0:W2:Y:S01]  /*06f0*/  LDG.E.64 R24, desc[UR10][R16.64] ;  /* 0x0000000a10187981 */ /* 0x0000a2000c1e1b00 */
[----:B-1----:R-:W-:-:S05]  /*0700*/  IMAD.WIDE.U32 R4, R2, 0x8, R4 ;  /* 0x0000000802047825 */ /* 0x002fca00078e0004 */
[----:B------:R-:W2:Y:S01]  /*0710*/  LDG.E.64 R22, desc[UR10][R4.64] ;  /* 0x0000000a04167981 */ /* 0x000ea2000c1e1b00 */
[----:B------:R-:W-:-:S03]  /*0720*/  IMAD.WIDE R26, R0, 0x8, R16 ;  /* 0x00000008001a7825 */ /* 0x000fc600078e0210 */
[----:B------:R-:W3:Y:S04]  /*0730*/  LDG.E.64 R18, desc[UR10][R4.64+0x8] ;  /* 0x0000080a04127981 */ /* 0x000ee8000c1e1b00 */
[----:B------:R-:W3:Y:S01]  /*0740*/  LDG.E.64 R14, desc[UR10][R26.64] ;  /* 0x0000000a1a0e7981 */ /* 0x000ee2000c1e1b00 */
[----:B------:R-:W-:-:S03]  /*0750*/  IMAD.WIDE R28, R0, 0x8, R26 ;  /* 0x00000008001c7825 */ /* 0x000fc600078e021a */
[----:B------:R-:W4:Y:S04]  /*0760*/  LDG.E.64 R10, desc[UR10][R4.64+0x10] ;  /* 0x0000100a040a7981 */ /* 0x000f28000c1e1b00 */
[----:B------:R-:W4:Y:S01]  /*0770*/  LDG.E.64 R12, desc[UR10][R28.64] ;  /* 0x0000000a1c0c7981 */ /* 0x000f22000c1e1b00 */
[----:B0-----:R-:W-:-:S03]  /*0780*/  IMAD.WIDE R16, R0, 0x8, R28 ;  /* 0x0000000800107825 */ /* 0x001fc600078e021c */
[----:B------:R-:W5:Y:S04]  /*0790*/  LDG.E.64 R6, desc[UR10][R4.64+0x18] ;  /* 0x0000180a04067981 */ /* 0x000f68000c1e1b00 */
[----:B------:R0:W5:Y:S02]  /*07a0*/  LDG.E.64 R8, desc[UR10][R16.64] ;  /* 0x0000000a10087981 */ /* 0x000164000c1e1b00 */
[----:B0-----:R-:W-:-:S04]  /*07b0*/  IMAD.WIDE R16, R0, 0x8, R16 ;  /* 0x0000000800107825 */ /* 0x001fc800078e0210 */
[----:B------:R-:W-:-:S04]  /*07c0*/  IMAD.WIDE R26, R0, 0x8, R16 ;  /* 0x00000008001a7825 */ /* 0x000fc800078e0210 */
[C---:B------:R-:W-:Y:S01]  /*07d0*/  IMAD.WIDE R28, R0.reuse, 0x8, R26 ;  /* 0x00000008001c7825 */ /* 0x040fe200078e021a */
[----:B--2---:R-:W-:Y:S01]  /*07e0*/  DFMA R24, R22, R24, R20 ;  /* 0x000000181618722b */ /* 0x004fe20000000014 */
[----:B------:R-:W2:Y:S04]  /*07f0*/  LDG.E.64 R20, desc[UR10][R4.64+0x20] ;  /* 0x0000200a04147981 */ /* 0x000ea8000c1e1b00 */
[----:B------:R-:W2:Y:S03]  /*0800*/  LDG.E.64 R22, desc[UR10][R16.64] ;  /* 0x0000000a10167981 */ /* 0x000ea6000c1e1b00 */
[----:B---3--:R-:W-:Y:S01]  /*0810*/  DFMA R24, R18, R14, R24 ;  /* 0x0000000e1218722b */ /* 0x008fe20000000018 */
[----:B------:R-:W3:Y:S04]  /*0820*/  LDG.E.64 R14, desc[UR10][R4.64+0x28] ;  /* 0x0000280a040e7981 */ /* 0x000ee8000c1e1b00 */
[----:B------:R-:W3:Y:S03]  /*0830*/  LDG.E.64 R18, desc[UR10][R26.64] ;  /* 0x0000000a1a127981 */ /* 0x000ee6000c1e1b00 */
[----:B----4-:R-:W-:Y:S01]  /*0840*/  DFMA R10, R10, R12, R24 ;  /* 0x0000000c0a0a722b */ /* 0x010fe20000000018 */
[----:B------:R-:W4:Y:S04]  /*0850*/  LDG.E.64 R12, desc[UR10][R4.64+0x30] ;  /* 0x0000300a040c7981 */ /* 0x000f28000c1e1b00 */
[----:B------:R0:W4:Y:S04]  /*0860*/  LDG.E.64 R24, desc[UR10][R28.64] ;  /* 0x0000000a1c187981 */ /* 0x000128000c1e1b00 */
[----:B------:R-:W4:Y:S01]  /*0870*/  LDG.E.64 R16, desc[UR10][R4.64+0x38] ;  /* 0x0000380a04107981 */ /* 0x000f22000c1e1b00 */
[----:B0-----:R-:W-:-:S06]  /*0880*/  IMAD.WIDE R28, R0, 0x8, R28 ;  /* 0x00000008001c7825 */ /* 0x001fcc00078e021c */
[----:B------:R-:W4:Y:S01]  /*0890*/  LDG.E.64 R28, desc[UR10][R28.64] ;  /* 0x0000000a1c1c7981 */ /* 0x000f22000c1e1b00 */
[----:B-----5:R-:W-:Y:S01]  /*08a0*/  DFMA R6, R6, R8, R10 ;  /* 0x000000080606722b */ /* 0x020fe2000000000a */
[----:B------:R-:W-:-:S07]  /*08b0*/  IADD3 R2, PT, PT, R2, 0x8, RZ ;  /* 0x0000000802027810 */ /* 0x000fce0007ffe0ff */
[----:B--2---:R-:W-:-:S08]  /*08c0*/  DFMA R6, R20, R22, R6 ;  /* 0x000000161406722b */ /* 0x004fd00000000006 */
[----:B---3--:R-:W-:-:S08]  /*08d0*/  DFMA R6, R14, R18, R6 ;  /* 0x000000120e06722b */ /* 0x008fd00000000006 */
[----:B----4-:R-:W-:-:S08]  /*08e0*/  DFMA R6, R12, R24, R6 ;  /* 0x000000180c06722b */ /* 0x010fd00000000006 */
[----:B------:R-:W-:-:S11]  /*08f0*/  DFMA R20, R16, R28, R6 ;  /* 0x0000001c1014722b */ /* 0x000fd60000000006 */
.L_x_12:
        /* <DEDUP_REMOVED lines=9> */
[----:B------:R-:W2:Y:S01]  /*0990*/  LDG.E.64 R4, desc[UR10][R24.64] ;  /* 0x0000000a18047981 */ /* 0x000ea2000c1e1b00 */
        /* <DEDUP_REMOVED lines=8> */
[----:B------:R-:W-:-:S03]  /*0a20*/  IMAD.WIDE R18, R0, 0x8, R28 ;  /* 0x0000000800127825 */ /* 0x000fc600078e021c */
[----:B------:R-:W5:Y:S04]  /*0a30*/  LDG.E.64 R16, desc[UR10][R22.64+0x18] ;  /* 0x0000180a16107981 */ /* 0x000f68000c1e1b00 */
[----:B------:R-:W5:Y:S01]  /*0a40*/  LDG.E.64 R18, desc[UR10][R18.64] ;  /* 0x0000000a12127981 */ /* 0x000f62000c1e1b00 */
[----:B------:R-:W-:Y:S01]  /*0a50*/  IADD3 R2, PT, PT, R2, 0x4, RZ ;  /* 0x0000000402027810 */ /* 0x000fe20007ffe0ff */
[----:B--2---:R-:W-:-:S08]  /*0a60*/  DFMA R4, R6, R4, R20 ;  /* 0x000000040604722b */ /* 0x004fd00000000014 */
[----:B---3--:R-:W-:-:S08]  /*0a70*/  DFMA R4, R8, R10, R4 ;  /* 0x0000000a0804722b */ /* 0x008fd00000000004 */
[----:B----4-:R-:W-:-:S08]  /*0a80*/  DFMA R4, R12, R14, R4 ;  /* 0x0000000e0c04722b */ /* 0x010fd00000000004 */
[----:B-----5:R-:W-:-:S11]  /*0a90*/  DFMA R20, R16, R18, R4 ;  /* 0x000000121014722b */ /* 0x020fd60000000004 */
.L_x_13:
[----:B------:R-:W-:Y:S05]  /*0aa0*/  BRA.U !UP1, `(.L_x_9) ;  /* 0x00000001094c7547 */ /* 0x000fea000b800000 */
[----:B------:R-:W0:Y:S01]  /*0ab0*/  LDC.64 R4, c[0x0][0x380] ;  /* 0x0000e000ff047b82 */ /* 0x000e220000000a00 */
[----:B------:R-:W-:Y:S01]  /*0ac0*/  IMAD R11, R2, R0, R3 ;  /* 0x00000000020b7224 */ /* 0x000fe200078e0203 */
[----:B------:R-:W-:-:S06]  /*0ad0*/  UIADD3 UR4, UPT, UPT, -UR4, URZ, URZ ;  /* 0x000000ff04047290 */ /* 0x000fcc000fffe1ff */
[----:B------:R-:W1:Y:S01]  /*0ae0*/  LDC.64 R8, c[0x0][0x388] ;  /* 0x0000e200ff087b82 */ /* 0x000e620000000a00 */
[----:B0-----:R-:W-:-:S03]  /*0af0*/  IMAD.WIDE.U32 R4, R2, 0x8, R4 ;  /* 0x0000000802047825 */ /* 0x001fc600078e0004 */
[----:B------:R-:W-:Y:S02]  /*0b00*/  MOV R10, R4 ;  /* 0x00000004000a7202 */ /* 0x000fe40000000f00 */
[----:B------:R-:W-:-:S07]  /*0b10*/  MOV R13, R5 ;  /* 0x00000005000d7202 */ /* 0x000fce0000000f00 */
.L_x_14:
[----:B-1----:R-:W-:Y:S01]  /*0b20*/  IMAD.WIDE R6, R11, 0x8, R8 ;  /* 0x000000080b067825 */ /* 0x002fe200078e0208 */
[----:B------:R-:W-:Y:S02]  /*0b30*/  MOV R4, R10 ;  /* 0x0000000a00047202 */ /* 0x000fe40000000f00 */
[----:B------:R-:W-:-:S03]  /*0b40*/  MOV R5, R13 ;  /* 0x0000000d00057202 */ /* 0x000fc60000000f00 */
[----:B------:R-:W2:Y:S04]  /*0b50*/  LDG.E.64 R6, desc[UR10][R6.64] ;  /* 0x0000000a06067981 */ /* 0x000ea8000c1e1b00 */
[----:B------:R-:W2:Y:S01]  /*0b60*/  LDG.E.64 R4, desc[UR10][R4.64] ;  /* 0x0000000a04047981 */ /* 0x000ea2000c1e1b00 */
[----:B------:R-:W-:-:S04]  /*0b70*/  UIADD3 UR4, UPT, UPT, UR4, 0x1, URZ ;  /* 0x0000000104047890 */ /* 0x000fc8000fffe0ff */
[----:B------:R-:W-:Y:S01]  /*0b80*/  UISETP.NE.AND UP0, UPT, UR4, URZ, UPT ;  /* 0x000000ff0400728c */ /* 0x000fe2000bf05270 */
[----:B------:R-:W-:Y:S02]  /*0b90*/  IADD3 R10, P0, PT, R10, 0x8, RZ ;  /* 0x000000080a0a7810 */ /* 0x000fe40007f1e0ff */
[----:B------:R-:W-:Y:S02]  /*0ba0*/  IADD3 R11, PT, PT, R11, R0, RZ ;  /* 0x000000000b0b7210 */ /* 0x000fe40007ffe0ff */
[----:B------:R-:W-:Y:S01]  /*0bb0*/  IADD3.X R13, PT, PT, RZ, R13, RZ, P0, !PT ;  /* 0x0000000dff0d7210 */ /* 0x000fe200007fe4ff */
[----:B--2---:R-:W-:-:S03]  /*0bc0*/  DFMA R20, R4, R6, R20 ;  /* 0x000000060414722b */ /* 0x004fc60000000014 */
[----:B------:R-:W-:Y:S08]  /*0bd0*/  BRA.U UP0, `(.L_x_14) ;  /* 0xfffffffd00d07547 */ /* 0x000ff0000b83ffff */
.L_x_9:
[----:B------:R-:W0:Y:S02]  /*0be0*/  LDC.64 R4, c[0x0][0x390] ;  /* 0x0000e400ff047b82 */ /* 0x000e240000000a00 */
[----:B0-----:R-:W-:-:S05]  /*0bf0*/  IMAD.WIDE R2, R3, 0x8, R4 ;  /* 0x0000000803027825 */ /* 0x001fca00078e0204 */
[----:B------:R-:W-:Y:S01]  /*0c00*/  STG.E.64 desc[UR10][R2.64], R20 ;  /* 0x0000001402007986 */ /* 0x000fe2000c101b0a */
[----:B------:R-:W-:Y:S05]  /*0c10*/  EXIT ;  /* 0x000000000000794d */ /* 0x000fea0003800000 */
.L_x_15:
        /* <DEDUP_REMOVED lines=14> */
.L_x_18:


//--------------------- .nv.shared.reserved.0     --------------------------
	.section	.nv.shared.reserved.0,"aw",@nobits
	.weak		__nv_reservedSMEM_offset_0_alias
	.size		__nv_reservedSMEM_offset_0_alias, 0, 64
	.other		__nv_reservedSMEM_offset_0_alias,@"STO_CUDA_RESERVED_SHARED STV_DEFAULT"
__nv_reservedSMEM_offset_0_alias:
	.zero		0
	.zero		64


//--------------------- .nv.constant0._Z13sigmoidKernelPdi --------------------------
	.section	.nv.constant0._Z13sigmoidKernelPdi,"a",@progbits
	.sectionflags	@""
	.align	4
.nv.constant0._Z13sigmoidKernelPdi:
	.zero		908


//--------------------- .nv.constant0._Z20matrixMultiplyKernelPdS_S_ii --------------------------
	.section	.nv.constant0._Z20matrixMultiplyKernelPdS_S_ii,"a",@progbits
	.sectionflags	@""
	.align	4
.nv.constant0._Z20matrixMultiplyKernelPdS_S_ii:
	.zero		928


//--------------------- SYMBOLS --------------------------

	.type		.nv.reservedSmem.offset0,@object
	.size		.nv.reservedSmem.offset0,0x4
